	.headerflags	@"EF_CUDA_TEXMODE_UNIFIED EF_CUDA_64BIT_ADDRESS EF_CUDA_ACCELERATORS EF_CUDA_SM90 EF_CUDA_VIRTUAL_SM(EF_CUDA_SM90)"
	.elftype	@"ET_EXEC"


//--------------------- .nv.info                  --------------------------
	.section	.nv.info,"",@"SHT_CUDA_INFO"
	.align	4


	//----- nvinfo : EIATTR_REGCOUNT
	.align		4
        /*0000*/ 	.byte	0x04, 0x2f
        /*0002*/ 	.short	(.L_3 - .L_2)
	.align		4
.L_2:
        /*0004*/ 	.word	index@(triton_poi_fused__native_batch_norm_legit_no_training_add_convolution_elu_9)
        /*0008*/ 	.word	0x0000001e


	//----- nvinfo : EIATTR_MIN_STACK_SIZE
	.align		4
.L_3:
        /*000c*/ 	.byte	0x04, 0x12
        /*000e*/ 	.short	(.L_5 - .L_4)
	.align		4
.L_4:
        /*0010*/ 	.word	index@(triton_poi_fused__native_batch_norm_legit_no_training_add_convolution_elu_9)
        /*0014*/ 	.word	0x00000000


	//----- nvinfo : EIATTR_FRAME_SIZE
	.align		4
.L_5:
        /*0018*/ 	.byte	0x04, 0x11
        /*001a*/ 	.short	(.L_7 - .L_6)
	.align		4
.L_6:
        /*001c*/ 	.word	index@(triton_poi_fused__native_batch_norm_legit_no_training_add_convolution_elu_9)
        /*0020*/ 	.word	0x00000000


	//----- nvinfo : EIATTR_MIN_STACK_SIZE
	.align		4
.L_7:
        /*0024*/ 	.byte	0x04, 0x12
        /*0026*/ 	.short	(.L_9 - .L_8)
	.align		4
.L_8:
        /*0028*/ 	.word	index@(triton_poi_fused__native_batch_norm_legit_no_training_add_convolution_elu_9)
        /*002c*/ 	.word	0x00000000
.L_9:


//--------------------- .nv.info.triton_poi_fused__native_batch_norm_legit_no_training_add_convolution_elu_9 --------------------------
	.section	.nv.info.triton_poi_fused__native_batch_norm_legit_no_training_add_convolution_elu_9,"",@"SHT_CUDA_INFO"
	.sectionflags	@""
	.align	4


	//----- nvinfo : EIATTR_CUDA_API_VERSION
	.align		4
        /*0000*/ 	.byte	0x04, 0x37
        /*0002*/ 	.short	(.L_11 - .L_10)
.L_10:
        /*0004*/ 	.word	0x0000007c


	//----- nvinfo : EIATTR_KPARAM_INFO
	.align		4
.L_11:
        /*0008*/ 	.byte	0x04, 0x17
        /*000a*/ 	.short	(.L_13 - .L_12)
.L_12:
        /*000c*/ 	.word	0x00000000
        /*0010*/ 	.short	0x0008
        /*0012*/ 	.short	0x0040
        /*0014*/ 	.byte	0x00, 0xf0, 0x11, 0x00


	//----- nvinfo : EIATTR_KPARAM_INFO
	.align		4
.L_13:
        /*0018*/ 	.byte	0x04, 0x17
        /*001a*/ 	.short	(.L_15 - .L_14)
.L_14:
        /*001c*/ 	.word	0x00000000
        /*0020*/ 	.short	0x0007
        /*0022*/ 	.short	0x0038
        /*0024*/ 	.byte	0x00, 0xf4, 0x21, 0x00


	//----- nvinfo : EIATTR_KPARAM_INFO
	.align		4
.L_15:
        /*0028*/ 	.byte	0x04, 0x17
        /*002a*/ 	.short	(.L_17 - .L_16)
.L_16:
        /*002c*/ 	.word	0x00000000
        /*0030*/ 	.short	0x0006
        /*0032*/ 	.short	0x0030
        /*0034*/ 	.byte	0x00, 0xf4, 0x21, 0x00


	//----- nvinfo : EIATTR_KPARAM_INFO
	.align		4
.L_17:
        /*0038*/ 	.byte	0x04, 0x17
        /*003a*/ 	.short	(.L_19 - .L_18)
.L_18:
        /*003c*/ 	.word	0x00000000
        /*0040*/ 	.short	0x0005
        /*0042*/ 	.short	0x0028
        /*0044*/ 	.byte	0x00, 0xf4, 0x21, 0x00


	//----- nvinfo : EIATTR_KPARAM_INFO
	.align		4
.L_19:
        /*0048*/ 	.byte	0x04, 0x17
        /*004a*/ 	.short	(.L_21 - .L_20)
.L_20:
        /*004c*/ 	.word	0x00000000
        /*0050*/ 	.short	0x0004
        /*0052*/ 	.short	0x0020
        /*0054*/ 	.byte	0x00, 0xf4, 0x21, 0x00


	//----- nvinfo : EIATTR_KPARAM_INFO
	.align		4
.L_21:
        /*0058*/ 	.byte	0x04, 0x17
        /*005a*/ 	.short	(.L_23 - .L_22)
.L_22:
        /*005c*/ 	.word	0x00000000
        /*0060*/ 	.short	0x0003
        /*0062*/ 	.short	0x0018
        /*0064*/ 	.byte	0x00, 0xf4, 0x21, 0x00


	//----- nvinfo : EIATTR_KPARAM_INFO
	.align		4
.L_23:
        /*0068*/ 	.byte	0x04, 0x17
        /*006a*/ 	.short	(.L_25 - .L_24)
.L_24:
        /*006c*/ 	.word	0x00000000
        /*0070*/ 	.short	0x0002
        /*0072*/ 	.short	0x0010
        /*0074*/ 	.byte	0x00, 0xf4, 0x21, 0x00


	//----- nvinfo : EIATTR_KPARAM_INFO
	.align		4
.L_25:
        /*0078*/ 	.byte	0x04, 0x17
        /*007a*/ 	.short	(.L_27 - .L_26)
.L_26:
        /*007c*/ 	.word	0x00000000
        /*0080*/ 	.short	0x0001
        /*0082*/ 	.short	0x0008
        /*0084*/ 	.byte	0x00, 0xf4, 0x21, 0x00


	//----- nvinfo : EIATTR_KPARAM_INFO
	.align		4
.L_27:
        /*0088*/ 	.byte	0x04, 0x17
        /*008a*/ 	.short	(.L_29 - .L_28)
.L_28:
        /*008c*/ 	.word	0x00000000
        /*0090*/ 	.short	0x0000
        /*0092*/ 	.short	0x0000
        /*0094*/ 	.byte	0x00, 0xf4, 0x21, 0x00


	//----- nvinfo : EIATTR_SPARSE_MMA_MASK
	.align		4
.L_29:
        /*0098*/ 	.byte	0x03, 0x50
        /*009a*/ 	.short	0x0000


	//----- nvinfo : EIATTR_MAXREG_COUNT
	.align		4
        /*009c*/ 	.byte	0x03, 0x1b
        /*009e*/ 	.short	0x00ff


	//----- nvinfo : EIATTR_EXIT_INSTR_OFFSETS
	.align		4
        /*00a0*/ 	.byte	0x04, 0x1c
        /*00a2*/ 	.short	(.L_31 - .L_30)


	//   ....[0]....
.L_30:
        /*00a4*/ 	.word	0x00000830


	//   ....[1]....
        /*00a8*/ 	.word	0x00000850


	//----- nvinfo : EIATTR_REQNTID
	.align		4
.L_31:
        /*00ac*/ 	.byte	0x04, 0x10
        /*00ae*/ 	.short	(.L_33 - .L_32)
.L_32:
        /*00b0*/ 	.word	0x00000080
        /*00b4*/ 	.word	0x00000001
        /*00b8*/ 	.word	0x00000001


	//----- nvinfo : EIATTR_CBANK_PARAM_SIZE
	.align		4
.L_33:
        /*00bc*/ 	.byte	0x03, 0x19
        /*00be*/ 	.short	0x0044


	//----- nvinfo : EIATTR_PARAM_CBANK
	.align		4
        /*00c0*/ 	.byte	0x04, 0x0a
        /*00c2*/ 	.short	(.L_35 - .L_34)
	.align		4
.L_34:
        /*00c4*/ 	.word	index@(.nv.constant0.triton_poi_fused__native_batch_norm_legit_no_training_add_convolution_elu_9)
        /*00c8*/ 	.short	0x0210
        /*00ca*/ 	.short	0x0044


	//----- nvinfo : EIATTR_SW_WAR
	.align		4
.L_35:
        /*00cc*/ 	.byte	0x04, 0x36
        /*00ce*/ 	.short	(.L_37 - .L_36)
.L_36:
        /*00d0*/ 	.word	0x00000008
.L_37:


//--------------------- .nv.callgraph             --------------------------
	.section	.nv.callgraph,"",@"SHT_CUDA_CALLGRAPH"
	.align	4
	.sectionentsize	8
	.align		4
        /*0000*/ 	.word	0x00000000
	.align		4
        /*0004*/ 	.word	0xffffffff
	.align		4
        /*0008*/ 	.word	0x00000000
	.align		4
        /*000c*/ 	.word	0xfffffffe
	.align		4
        /*0010*/ 	.word	0x00000000
	.align		4
        /*0014*/ 	.word	0xfffffffd
	.align		4
        /*0018*/ 	.word	0x00000000
	.align		4
        /*001c*/ 	.word	0xfffffffc


//--------------------- .nv.constant4             --------------------------
	.section	.nv.constant4,"a",@progbits
	.align	8
	.align		8
.nv.constant4:
        /*0000*/ 	.dword	_$_str
	.align		8
        /*0008*/ 	.dword	_$_str_$_2


//--------------------- .text.triton_poi_fused__native_batch_norm_legit_no_training_add_convolution_elu_9 --------------------------
	.section	.text.triton_poi_fused__native_batch_norm_legit_no_training_add_convolution_elu_9,"ax",@progbits
	.align	128
        .global         triton_poi_fused__native_batch_norm_legit_no_training_add_convolution_elu_9
        .type           triton_poi_fused__native_batch_norm_legit_no_training_add_convolution_elu_9,@function
        .size           triton_poi_fused__native_batch_norm_legit_no_training_add_convolution_elu_9,(.L_x_1 - triton_poi_fused__native_batch_norm_legit_no_training_add_convolution_elu_9)
        .other          triton_poi_fused__native_batch_norm_legit_no_training_add_convolution_elu_9,@"STO_CUDA_ENTRY STV_DEFAULT"
triton_poi_fused__native_batch_norm_legit_no_training_add_convolution_elu_9:
.text.triton_poi_fused__native_batch_norm_legit_no_training_add_convolution_elu_9:
[----:B------:R-:W0:Y:S01]  /*0000*/  LDC R1, c[0x0][0x28] ;  /* 0x00000a00ff017b82 */ /* 0x000e220000000800 */
[----:B------:R-:W1:Y:S07]  /*0010*/  S2R R0, SR_TID.X ;  /* 0x0000000000007919 */ /* 0x000e6e0000002100 */
[----:B------:R-:W2:Y:S01]  /*0020*/  LDC.64 R4, c[0x0][0x238] ;  /* 0x00008e00ff047b82 */ /* 0x000ea20000000a00 */
[----:B------:R-:W-:Y:S01]  /*0030*/  CS2R R12, SRZ ;  /* 0x00000000000c7805 */ /* 0x000fe2000001ff00 */
[----:B------:R-:W-:Y:S01]  /*0040*/  ULDC.64 UR4, c[0x0][0x208] ;  /* 0x0000820000047ab9 */ /* 0x000fe20000000a00 */
[----:B------:R-:W3:Y:S05]  /*0050*/  S2R R3, SR_CTAID.X ;  /* 0x0000000000037919 */ /* 0x000eea0000002500 */
[----:B------:R-:W4:Y:S08]  /*0060*/  LDC.64 R18, c[0x0][0x228] ;  /* 0x00008a00ff127b82 */ /* 0x000f300000000a00 */
[----:B------:R-:W5:Y:S08]  /*0070*/  LDC.64 R24, c[0x0][0x220] ;  /* 0x00008800ff187b82 */ /* 0x000f700000000a00 */
[----:B------:R-:W4:Y:S01]  /*0080*/  LDC.64 R22, c[0x0][0x230] ;  /* 0x00008c00ff167b82 */ /* 0x000f220000000a00 */
[----:B-1----:R-:W-:-:S07]  /*0090*/  SHF.L.U32 R0, R0, 0x1, RZ ;  /* 0x0000000100007819 */ /* 0x002fce00000006ff */
[----:B------:R-:W1:Y:S01]  /*00a0*/  LDC.64 R16, c[0x0][0x240] ;  /* 0x00009000ff107b82 */ /* 0x000e620000000a00 */
[----:B------:R-:W-:-:S04]  /*00b0*/  LOP3.LUT R0, R0, 0xfe, RZ, 0xc0, !PT ;  /* 0x000000fe00007812 */ /* 0x000fc800078ec0ff */
[----:B---3--:R-:W-:-:S03]  /*00c0*/  LEA R0, R3, R0, 0x8 ;  /* 0x0000000003007211 */ /* 0x008fc600078e40ff */
[----:B------:R-:W3:Y:S01]  /*00d0*/  LDC.64 R14, c[0x0][0x248] ;  /* 0x00009200ff0e7b82 */ /* 0x000ee20000000a00 */
[----:B------:R-:W-:Y:S02]  /*00e0*/  SHF.R.S32.HI R3, RZ, 0x1f, R0 ;  /* 0x0000001fff037819 */ /* 0x000fe40000011400 */
[----:B------:R-:W-:Y:S02]  /*00f0*/  ISETP.GE.AND P0, PT, R0, 0x800, PT ;  /* 0x000008000000780c */ /* 0x000fe40003f06270 */
[----:B------:R-:W-:-:S03]  /*0100*/  LEA.HI R6, R3, R0, RZ, 0x9 ;  /* 0x0000000003067211 */ /* 0x000fc600078f48ff */
[----:B------:R-:W1:Y:S01]  /*0110*/  LDC.64 R2, c[0x0][0x210] ;  /* 0x00008400ff027b82 */ /* 0x000e620000000a00 */
[----:B------:R-:W-:-:S04]  /*0120*/  LOP3.LUT R21, R6, 0xfffffe00, RZ, 0xc0, !PT ;  /* 0xfffffe0006157812 */ /* 0x000fc800078ec0ff */
[----:B------:R-:W-:-:S05]  /*0130*/  IADD3 R21, R0, -R21, RZ ;  /* 0x8000001500157210 */ /* 0x000fca0007ffe0ff */
[----:B--2---:R-:W-:-:S05]  /*0140*/  IMAD.WIDE R4, R21, 0x4, R4 ;  /* 0x0000000415047825 */ /* 0x004fca00078e0204 */
[----:B------:R2:W3:Y:S01]  /*0150*/  @!P0 LDG.E.EL.64 R12, desc[UR4][R4.64] ;  /* 0x00000004040c8981 */ /* 0x0004e2000c2e1b00 */
[----:B------:R-:W-:Y:S02]  /*0160*/  SHF.R.S32.HI R6, RZ, 0x9, R6 ;  /* 0x00000009ff067819 */ /* 0x000fe40000011406 */
[----:B------:R-:W-:Y:S01]  /*0170*/  CS2R R10, SRZ ;  /* 0x00000000000a7805 */ /* 0x000fe2000001ff00 */
[----:B-----5:R-:W-:-:S04]  /*0180*/  IMAD.WIDE R24, R21, 0x4, R24 ;  /* 0x0000000415187825 */ /* 0x020fc800078e0218 */
[----:B------:R-:W-:Y:S01]  /*0190*/  IMAD R7, R6, 0x300, R21 ;  /* 0x0000030006077824 */ /* 0x000fe200078e0215 */
[----:B------:R-:W-:Y:S01]  /*01a0*/  CS2R R8, SRZ ;  /* 0x0000000000087805 */ /* 0x000fe2000001ff00 */
[----:B01----:R-:W-:Y:S01]  /*01b0*/  IMAD.WIDE R2, R0, 0x4, R2 ;  /* 0x0000000400027825 */ /* 0x003fe200078e0202 */
[----:B------:R-:W5:Y:S03]  /*01c0*/  @!P0 LDG.E.EL.64 R10, desc[UR4][R24.64] ;  /* 0x00000004180a8981 */ /* 0x000f66000c2e1b00 */
[----:B----4-:R-:W-:Y:S01]  /*01d0*/  IMAD.WIDE R18, R7, 0x4, R18 ;  /* 0x0000000407127825 */ /* 0x010fe200078e0212 */
[----:B------:R-:W-:Y:S02]  /*01e0*/  CS2R R6, SRZ ;  /* 0x0000000000067805 */ /* 0x000fe4000001ff00 */
[----:B--2---:R-:W-:Y:S01]  /*01f0*/  CS2R R4, SRZ ;  /* 0x0000000000047805 */ /* 0x004fe2000001ff00 */
[C---:B------:R-:W-:Y:S01]  /*0200*/  IMAD.WIDE R22, R21.reuse, 0x4, R22 ;  /* 0x0000000415167825 */ /* 0x040fe200078e0216 */
[----:B------:R0:W2:Y:S04]  /*0210*/  @!P0 LDG.E.64 R8, desc[UR4][R18.64] ;  /* 0x0000000412088981 */ /* 0x0000a8000c1e1b00 */
[----:B------:R-:W5:Y:S04]  /*0220*/  @!P0 LDG.E.64 R6, desc[UR4][R2.64] ;  /* 0x0000000402068981 */ /* 0x000f68000c1e1b00 */
[----:B------:R-:W4:Y:S01]  /*0230*/  @!P0 LDG.E.EL.64 R4, desc[UR4][R22.64] ;  /* 0x0000000416048981 */ /* 0x000f22000c2e1b00 */
[----:B------:R-:W-:Y:S01]  /*0240*/  IMAD.WIDE R26, R21, 0x4, R16 ;  /* 0x00000004151a7825 */ /* 0x000fe200078e0210 */
[----:B------:R-:W-:-:S03]  /*0250*/  CS2R R16, SRZ ;  /* 0x0000000000107805 */ /* 0x000fc6000001ff00 */
[----:B---3--:R-:W-:Y:S01]  /*0260*/  IMAD.WIDE R20, R21, 0x4, R14 ;  /* 0x0000000415147825 */ /* 0x008fe200078e020e */
[----:B------:R-:W-:Y:S02]  /*0270*/  CS2R R14, SRZ ;  /* 0x00000000000e7805 */ /* 0x000fe4000001ff00 */
[----:B------:R-:W3:Y:S04]  /*0280*/  @!P0 LDG.E.EL.64 R16, desc[UR4][R26.64] ;  /* 0x000000041a108981 */ /* 0x000ee8000c2e1b00 */
[----:B------:R1:W3:Y:S01]  /*0290*/  @!P0 LDG.E.EL.64 R14, desc[UR4][R20.64] ;  /* 0x00000004140e8981 */ /* 0x0002e2000c2e1b00 */
[----:B------:R-:W-:Y:S01]  /*02a0*/  FADD R12, R12, 9.9999997473787516356e-05 ;  /* 0x38d1b7170c0c7421 */ /* 0x000fe20000000000 */
[----:B------:R-:W-:-:S03]  /*02b0*/  FADD R13, R13, 9.9999997473787516356e-05 ;  /* 0x38d1b7170d0d7421 */ /* 0x000fc60000000000 */
[----:B0-----:R-:W0:Y:S08]  /*02c0*/  MUFU.SQRT R18, R12 ;  /* 0x0000000c00127308 */ /* 0x001e300000002000 */
[----:B------:R-:W1:Y:S01]  /*02d0*/  MUFU.SQRT R19, R13 ;  /* 0x0000000d00137308 */ /* 0x000e620000002000 */
[C---:B0-----:R-:W-:Y:S02]  /*02e0*/  FSETP.GT.AND P1, PT, R18.reuse, 8.50705917302346158658e+37, PT ;  /* 0x7e8000001200780b */ /* 0x041fe40003f24000 */
[----:B------:R-:W-:-:S02]  /*02f0*/  FSETP.GEU.AND P3, PT, R18, 1.175494350822287508e-38, PT ;  /* 0x008000001200780b */ /* 0x000fc40003f6e000 */
[C---:B-1----:R-:W-:Y:S02]  /*0300*/  FSETP.GT.AND P2, PT, R19.reuse, 8.50705917302346158658e+37, PT ;  /* 0x7e8000001300780b */ /* 0x042fe40003f44000 */
[----:B------:R-:W-:-:S07]  /*0310*/  FSETP.GEU.AND P4, PT, R19, 1.175494350822287508e-38, PT ;  /* 0x008000001300780b */ /* 0x000fce0003f8e000 */
[----:B------:R-:W-:Y:S01]  /*0320*/  @P1 FMUL R18, R18, 0.25 ;  /* 0x3e80000012121820 */ /* 0x000fe20000400000 */
[----:B------:R-:W-:-:S03]  /*0330*/  HFMA2.MMA R12, -RZ, RZ, 1.625, 0 ;  /* 0x3e800000ff0c7435 */ /* 0x000fc600000001ff */
[----:B------:R-:W-:Y:S01]  /*0340*/  @!P3 FMUL R18, R18, 16777216 ;  /* 0x4b8000001212b820 */ /* 0x000fe20000400000 */
[----:B------:R-:W-:-:S04]  /*0350*/  @P2 FMUL R19, R19, 0.25 ;  /* 0x3e80000013132820 */ /* 0x000fc80000400000 */
[----:B------:R-:W-:Y:S01]  /*0360*/  @!P4 FMUL R19, R19, 16777216 ;  /* 0x4b8000001313c820 */ /* 0x000fe20000400000 */
[----:B------:R-:W0:Y:S01]  /*0370*/  MUFU.RCP R18, R18 ;  /* 0x0000001200127308 */ /* 0x000e220000001000 */
[----:B-----5:R-:W-:Y:S01]  /*0380*/  FADD R6, R10, R6 ;  /* 0x000000060a067221 */ /* 0x020fe20000000000 */
[----:B------:R-:W-:-:S06]  /*0390*/  FSEL R21, R12, 1, P1 ;  /* 0x3f8000000c157808 */ /* 0x000fcc0000800000 */
[----:B------:R-:W1:Y:S01]  /*03a0*/  MUFU.RCP R19, R19 ;  /* 0x0000001300137308 */ /* 0x000e620000001000 */
[----:B------:R-:W-:Y:S01]  /*03b0*/  FSEL R10, R12, 1, P2 ;  /* 0x3f8000000c0a7808 */ /* 0x000fe20001000000 */
[----:B--2---:R-:W-:Y:S01]  /*03c0*/  FADD R13, R6, R8 ;  /* 0x00000008060d7221 */ /* 0x004fe20000000000 */
[----:B------:R-:W-:Y:S01]  /*03d0*/  FADD R7, R11, R7 ;  /* 0x000000070b077221 */ /* 0x000fe20000000000 */
[----:B------:R-:W-:Y:S02]  /*03e0*/  @!P3 FMUL R21, R21, 16777216 ;  /* 0x4b8000001515b820 */ /* 0x000fe40000400000 */
[----:B----4-:R-:W-:Y:S01]  /*03f0*/  FADD R13, R13, -R4 ;  /* 0x800000040d0d7221 */ /* 0x010fe20000000000 */
[----:B------:R-:W-:Y:S01]  /*0400*/  @!P4 FMUL R10, R10, 16777216 ;  /* 0x4b8000000a0ac820 */ /* 0x000fe20000400000 */
[----:B------:R-:W-:Y:S01]  /*0410*/  FADD R4, R7, R9 ;  /* 0x0000000907047221 */ /* 0x000fe20000000000 */
[----:B0-----:R-:W-:-:S03]  /*0420*/  FMUL R8, R18, R21 ;  /* 0x0000001512087220 */ /* 0x001fc60000400000 */
[----:B------:R-:W-:Y:S01]  /*0430*/  FADD R4, R4, -R5 ;  /* 0x8000000504047221 */ /* 0x000fe20000000000 */
[----:B-1----:R-:W-:Y:S01]  /*0440*/  FMUL R19, R19, R10 ;  /* 0x0000000a13137220 */ /* 0x002fe20000400000 */
[----:B------:R-:W-:-:S03]  /*0450*/  FMUL R13, R13, R8 ;  /* 0x000000080d0d7220 */ /* 0x000fc60000400000 */
[----:B------:R-:W-:Y:S01]  /*0460*/  FMUL R4, R4, R19 ;  /* 0x0000001304047220 */ /* 0x000fe20000400000 */
[----:B---3--:R-:W-:-:S03]  /*0470*/  FFMA R14, R13, R16, R14 ;  /* 0x000000100d0e7223 */ /* 0x008fc6000000000e */
[----:B------:R-:W-:Y:S01]  /*0480*/  FFMA R15, R4, R17, R15 ;  /* 0x00000011040f7223 */ /* 0x000fe2000000000f */
[----:B------:R-:W-:-:S03]  /*0490*/  FMUL R5, R14, 1.4426950216293334961 ;  /* 0x3fb8aa3b0e057820 */ /* 0x000fc60000400000 */
[----:B------:R-:W-:-:S03]  /*04a0*/  FMUL R8, R15, 1.4426950216293334961 ;  /* 0x3fb8aa3b0f087820 */ /* 0x000fc60000400000 */
[----:B------:R-:W0:Y:S01]  /*04b0*/  FRND R5, R5 ;  /* 0x0000000500057307 */ /* 0x000e220000201000 */
[----:B------:R-:W-:Y:S01]  /*04c0*/  FADD.FTZ R4, |R14|, -RZ ;  /* 0x800000ff0e047221 */ /* 0x000fe20000010200 */
[----:B------:R-:W-:-:S06]  /*04d0*/  FADD.FTZ R9, |R15|, -RZ ;  /* 0x800000ff0f097221 */ /* 0x000fcc0000010200 */
[----:B------:R-:W1:Y:S01]  /*04e0*/  FRND R8, R8 ;  /* 0x0000000800087307 */ /* 0x000e620000201000 */
[----:B------:R-:W-:Y:S02]  /*04f0*/  FSETP.GEU.AND P1, PT, R4, 0.40999999642372131348, PT ;  /* 0x3ed1eb850400780b */ /* 0x000fe40003f2e000 */
[----:B------:R-:W-:Y:S02]  /*0500*/  FSETP.GEU.AND P2, PT, R9, 0.40999999642372131348, PT ;  /* 0x3ed1eb850900780b */ /* 0x000fe40003f4e000 */
[----:B0-----:R-:W-:Y:S02]  /*0510*/  FSEL R9, R5, RZ, P1 ;  /* 0x000000ff05097208 */ /* 0x001fe40000800000 */
[----:B-1----:R-:W-:-:S03]  /*0520*/  FSEL R4, R8, RZ, P2 ;  /* 0x000000ff08047208 */ /* 0x002fc60001000000 */
[C---:B------:R-:W-:Y:S01]  /*0530*/  FFMA.FTZ R10, -R9.reuse, 0.693145751953125, R14 ;  /* 0x3f317200090a7823 */ /* 0x040fe2000001010e */
[----:B------:R-:W-:Y:S01]  /*0540*/  MOV R13, 0x3ab5ebe6 ;  /* 0x3ab5ebe6000d7802 */ /* 0x000fe20000000f00 */
[C---:B------:R-:W-:Y:S02]  /*0550*/  FFMA.FTZ R11, -R4.reuse, 0.693145751953125, R15 ;  /* 0x3f317200040b7823 */ /* 0x040fe4000001010f */
[C---:B------:R-:W-:Y:S01]  /*0560*/  FFMA.FTZ R5, -R9.reuse, 1.428606765330187045e-06, R10 ;  /* 0x35bfbe8e09057823 */ /* 0x040fe2000001010a */
[----:B------:R-:W-:Y:S01]  /*0570*/  FSETP.NEU.AND P5, PT, R9, 128, PT ;  /* 0x430000000900780b */ /* 0x000fe20003fad000 */
[C---:B------:R-:W-:Y:S01]  /*0580*/  FFMA.FTZ R16, -R4.reuse, 1.428606765330187045e-06, R11 ;  /* 0x35bfbe8e04107823 */ /* 0x040fe2000001010b */
[----:B------:R-:W-:Y:S01]  /*0590*/  FSETP.NEU.AND P3, PT, R4, 128, PT ;  /* 0x430000000400780b */ /* 0x000fe20003f6d000 */
[-C--:B------:R-:W-:Y:S01]  /*05a0*/  FFMA.FTZ R12, R5, R13.reuse, 0.0083824126049876213074 ;  /* 0x3c095663050c7423 */ /* 0x080fe2000001000d */
[----:B------:R-:W-:Y:S01]  /*05b0*/  FSEL R8, R9, 127, P5 ;  /* 0x42fe000009087808 */ /* 0x000fe20002800000 */
[----:B------:R-:W-:Y:S01]  /*05c0*/  FFMA.FTZ R11, R16, R13, 0.0083824126049876213074 ;  /* 0x3c095663100b7423 */ /* 0x000fe2000001000d */
[----:B------:R-:W-:Y:S01]  /*05d0*/  FSEL R9, R4, 127, P3 ;  /* 0x42fe000004097808 */ /* 0x000fe20001800000 */
[----:B------:R-:W-:-:S02]  /*05e0*/  FFMA.FTZ R12, R5, R12, 0.041667830199003219604 ;  /* 0x3d2aabe3050c7423 */ /* 0x000fc4000001000c */
[C---:B------:R-:W-:Y:S01]  /*05f0*/  FFMA.FTZ R13, R16.reuse, R11, 0.041667830199003219604 ;  /* 0x3d2aabe3100d7423 */ /* 0x040fe2000001000b */
[----:B------:R-:W0:Y:S01]  /*0600*/  MUFU.EX2 R10, R8 ;  /* 0x00000008000a7308 */ /* 0x000e220000000800 */
[----:B------:R-:W-:Y:S02]  /*0610*/  FFMA.FTZ R12, R5, R12, 0.16666397452354431152 ;  /* 0x3e2aa9f6050c7423 */ /* 0x000fe4000001000c */
[----:B------:R-:W-:-:S05]  /*0620*/  FFMA.FTZ R13, R16, R13, 0.16666397452354431152 ;  /* 0x3e2aa9f6100d7423 */ /* 0x000fca000001000d */
[----:B------:R-:W1:Y:S01]  /*0630*/  MUFU.EX2 R11, R9 ;  /* 0x00000009000b7308 */ /* 0x000e620000000800 */
[----:B------:R-:W-:Y:S01]  /*0640*/  FFMA.FTZ R12, R5, R12, 0.49999994039535522461 ;  /* 0x3efffffe050c7423 */ /* 0x000fe2000001000c */
[----:B------:R-:W-:-:S03]  /*0650*/  FFMA.FTZ R13, R16, R13, 0.49999994039535522461 ;  /* 0x3efffffe100d7423 */ /* 0x000fc6000001000d */
[----:B------:R-:W-:Y:S01]  /*0660*/  FMUL R12, R5, R12 ;  /* 0x0000000c050c7220 */ /* 0x000fe20000400000 */
[----:B------:R-:W-:-:S03]  /*0670*/  FMUL R17, R16, R13 ;  /* 0x0000000d10117220 */ /* 0x000fc60000400000 */
[----:B------:R-:W-:Y:S01]  /*0680*/  FFMA.FTZ R13, R5, R12, R5 ;  /* 0x0000000c050d7223 */ /* 0x000fe20000010005 */
[----:B------:R-:W-:Y:S01]  /*0690*/  FFMA.FTZ R16, R16, R17, R16 ;  /* 0x0000001110107223 */ /* 0x000fe20000010010 */
[----:B------:R-:W2:Y:S01]  /*06a0*/  LDC.64 R4, c[0x0][0x218] ;  /* 0x00008600ff047b82 */ /* 0x000ea20000000a00 */
[----:B0-----:R-:W-:Y:S01]  /*06b0*/  FADD R17, R10, -1 ;  /* 0xbf8000000a117421 */ /* 0x001fe20000000000 */
[----:B-1----:R-:W-:-:S03]  /*06c0*/  FADD R12, R11, -1 ;  /* 0xbf8000000b0c7421 */ /* 0x002fc60000000000 */
[----:B------:R-:W-:Y:S01]  /*06d0*/  FFMA.FTZ R10, R10, R13, R17 ;  /* 0x0000000d0a0a7223 */ /* 0x000fe20000010011 */
[----:B------:R-:W-:Y:S01]  /*06e0*/  FSETP.NEU.AND P2, PT, R14, RZ, PT ;  /* 0x000000ff0e00720b */ /* 0x000fe20003f4d000 */
[----:B------:R-:W-:Y:S01]  /*06f0*/  FFMA.FTZ R11, R11, R16, R12 ;  /* 0x000000100b0b7223 */ /* 0x000fe2000001000c */
[----:B------:R-:W-:Y:S01]  /*0700*/  FSETP.NEU.AND P1, PT, R15, RZ, PT ;  /* 0x000000ff0f00720b */ /* 0x000fe20003f2d000 */
[----:B------:R-:W-:Y:S01]  /*0710*/  @!P5 FADD R10, R10, R10 ;  /* 0x0000000a0a0ad221 */ /* 0x000fe20000000000 */
[----:B------:R-:W-:Y:S01]  /*0720*/  FSETP.GT.AND P4, PT, R9, 128, PT ;  /* 0x430000000900780b */ /* 0x000fe20003f84000 */
[----:B------:R-:W-:Y:S01]  /*0730*/  @!P3 FADD R11, R11, R11 ;  /* 0x0000000b0b0bb221 */ /* 0x000fe20000000000 */
[----:B------:R-:W-:Y:S02]  /*0740*/  FSETP.GT.AND P5, PT, R8, 128, PT ;  /* 0x430000000800780b */ /* 0x000fe40003fa4000 */
[----:B------:R-:W-:Y:S02]  /*0750*/  FSETP.GEU.AND P3, PT, R9, -25, PT ;  /* 0xc1c800000900780b */ /* 0x000fe40003f6e000 */
[----:B------:R-:W-:-:S02]  /*0760*/  FSEL R11, R11, +INF , !P4 ;  /* 0x7f8000000b0b7808 */ /* 0x000fc40006000000 */
[----:B------:R-:W-:Y:S02]  /*0770*/  FSETP.GEU.AND P4, PT, R8, -25, PT ;  /* 0xc1c800000800780b */ /* 0x000fe40003f8e000 */
[----:B------:R-:W-:Y:S01]  /*0780*/  FSEL R10, R10, +INF , !P5 ;  /* 0x7f8000000a0a7808 */ /* 0x000fe20006800000 */
[----:B------:R-:W-:Y:S01]  /*0790*/  FADD R9, R14, R14 ;  /* 0x0000000e0e097221 */ /* 0x000fe20000000000 */
[----:B------:R-:W-:Y:S01]  /*07a0*/  FSEL R8, R11, -1, P3 ;  /* 0xbf8000000b087808 */ /* 0x000fe20001800000 */
[C---:B------:R-:W-:Y:S01]  /*07b0*/  @!P1 FADD R8, R15.reuse, R15 ;  /* 0x0000000f0f089221 */ /* 0x040fe20000000000 */
[----:B------:R-:W-:Y:S01]  /*07c0*/  @P2 FSEL R9, R10, -1, P4 ;  /* 0xbf8000000a092808 */ /* 0x000fe20002000000 */
[----:B------:R0:W-:Y:S01]  /*07d0*/  @!P0 STG.E.64 desc[UR4][R2.64], R6 ;  /* 0x0000000602008986 */ /* 0x0001e2000c101b04 */
[----:B------:R-:W-:Y:S02]  /*07e0*/  FSETP.GT.AND P2, PT, R14, RZ, PT ;  /* 0x000000ff0e00720b */ /* 0x000fe40003f44000 */
[----:B------:R-:W-:Y:S01]  /*07f0*/  FSETP.GT.AND P1, PT, R15, RZ, PT ;  /* 0x000000ff0f00720b */ /* 0x000fe20003f24000 */
[----:B--2---:R-:W-:Y:S01]  /*0800*/  IMAD.WIDE R4, R0, 0x4, R4 ;  /* 0x0000000400047825 */ /* 0x004fe200078e0204 */
[----:B------:R-:W-:-:S02]  /*0810*/  FSEL R14, R14, R9, P2 ;  /* 0x000000090e0e7208 */ /* 0x000fc40001000000 */
[----:B------:R-:W-:Y:S01]  /*0820*/  FSEL R15, R15, R8, P1 ;  /* 0x000000080f0f7208 */ /* 0x000fe20000800000 */
[----:B0-----:R-:W-:Y:S08]  /*0830*/  @P0 EXIT ;  /* 0x000000000000094d */ /* 0x001ff00003800000 */
[----:B------:R-:W-:Y:S01]  /*0840*/  STG.E.64 desc[UR4][R4.64], R14 ;  /* 0x0000000e04007986 */ /* 0x000fe2000c101b04 */
[----:B------:R-:W-:Y:S05]  /*0850*/  EXIT ;  /* 0x000000000000794d */ /* 0x000fea0003800000 */
.L_x_0:
[----:B------:R-:W-:-:S00]  /*0860*/  BRA `(.L_x_0) ;  /* 0xfffffffc00fc7947 */ /* 0x000fc0000383ffff */
[----:B------:R-:W-:-:S00]  /*0870*/  NOP ;  /* 0x0000000000007918 */ /* 0x000fc00000000000 */
        /* <DEDUP_REMOVED lines=8> */
.L_x_1:


//--------------------- .nv.global.init           --------------------------
	.section	.nv.global.init,"aw",@progbits
.nv.global.init:
	.type		_$_str,@object
	.size		_$_str,(_$_str_$_2 - _$_str)
_$_str:
        /*0000*/ 	.byte	0x5f, 0x5f, 0x43, 0x55, 0x44, 0x41, 0x5f, 0x46, 0x54, 0x5a, 0x00
	.type		_$_str_$_2,@object
	.size		_$_str_$_2,(.L_1 - _$_str_$_2)
_$_str_$_2:
        /*000b*/ 	.byte	0x5f, 0x5f, 0x43, 0x55, 0x44, 0x41, 0x5f, 0x50, 0x52, 0x45, 0x43, 0x5f, 0x53, 0x51, 0x52, 0x54
        /*001b*/ 	.byte	0x00
.L_1:


//--------------------- .nv.constant0.triton_poi_fused__native_batch_norm_legit_no_training_add_convolution_elu_9 --------------------------
	.section	.nv.constant0.triton_poi_fused__native_batch_norm_legit_no_training_add_convolution_elu_9,"a",@progbits
	.sectionflags	@""
	.align	4
.nv.constant0.triton_poi_fused__native_batch_norm_legit_no_training_add_convolution_elu_9:
	.zero		596
